//
// Generated by NVIDIA NVVM Compiler
//
// Compiler Build ID: CL-36424714
// Cuda compilation tools, release 13.0, V13.0.88
// Based on NVVM 20.0.0
//

.version 9.0
.target sm_100
.address_size 64

	// .globl	integration

.visible .entry integration(
	.param .u64 .ptr .align 1 integration_param_0,
	.param .u64 .ptr .align 1 integration_param_1,
	.param .u64 .ptr .align 1 integration_param_2,
	.param .u32 integration_param_3,
	.param .u32 integration_param_4,
	.param .u32 integration_param_5,
	.param .u32 integration_param_6,
	.param .u64 .ptr .align 1 integration_param_7
)
{
	.reg .pred 	%p<8>;
	.reg .b32 	%r<36>;
	.reg .b32 	%f<140>;
	.reg .b64 	%rd<16>;

	ld.param.u64 	%rd4, [integration_param_0];
	ld.param.u64 	%rd5, [integration_param_1];
	ld.param.u64 	%rd6, [integration_param_2];
	ld.param.u32 	%r16, [integration_param_3];
	ld.param.u32 	%r17, [integration_param_4];
	ld.param.u32 	%r18, [integration_param_5];
	ld.param.u32 	%r20, [integration_param_6];
	mov.u32 	%r21, %tid.x;
	mov.u32 	%r22, %ctaid.x;
	mov.u32 	%r23, %ntid.x;
	mad.lo.s32 	%r1, %r22, %r23, %r21;
	mad.lo.s32 	%r30, %r18, %r1, %r20;
	setp.lt.s32 	%p1, %r18, 1;
	mov.b32 	%r35, 0;
	@%p1 bra 	$L__BB0_6;
	cvta.to.global.u64 	%rd1, %rd4;
	mul.lo.s32 	%r25, %r17, %r16;
	max.s32 	%r26, %r25, %r30;
	sub.s32 	%r32, %r26, %r30;
	neg.s32 	%r31, %r18;
	cvta.to.global.u64 	%rd2, %rd5;
	cvta.to.global.u64 	%rd3, %rd6;
	mov.b32 	%r35, 0;
	mov.u32 	%r34, %r35;
$L__BB0_2:
	div.s32 	%r27, %r30, %r17;
	mul.wide.s32 	%rd8, %r27, 4;
	add.s64 	%rd9, %rd2, %rd8;
	ld.global.f32 	%f8, [%rd9];
	setp.eq.s32 	%p2, %r32, 0;
	@%p2 bra 	$L__BB0_6;
	rem.s32 	%r28, %r30, %r17;
	mul.wide.s32 	%rd10, %r28, 4;
	add.s64 	%rd11, %rd3, %rd10;
	ld.global.f32 	%f9, [%rd11];
	setp.ne.s32 	%p3, %r28, 0;
	setp.ne.s32 	%p4, %r34, 0;
	and.pred  	%p5, %p4, %p3;
	@%p5 bra 	$L__BB0_5;
	mul.f32 	%f132, %f8, %f8;
	mul.f32 	%f131, %f8, %f132;
	mul.f32 	%f130, %f132, %f132;
	mul.f32 	%f129, %f8, %f130;
	mul.f32 	%f128, %f132, %f130;
	mul.f32 	%f127, %f8, %f128;
	mul.f32 	%f126, %f130, %f130;
$L__BB0_5:
	mul.f32 	%f25, %f9, %f9;
	mul.f32 	%f26, %f9, %f25;
	mul.f32 	%f27, %f25, %f25;
	mul.f32 	%f28, %f9, %f27;
	mul.f32 	%f29, %f25, %f27;
	mul.f32 	%f30, %f9, %f29;
	mul.f32 	%f31, %f27, %f27;
	ld.global.f32 	%f32, [%rd1];
	ld.global.f32 	%f33, [%rd1+4];
	mul.f32 	%f34, %f26, %f33;
	fma.rn.f32 	%f35, %f25, %f32, %f34;
	ld.global.f32 	%f36, [%rd1+8];
	fma.rn.f32 	%f37, %f27, %f36, %f35;
	ld.global.f32 	%f38, [%rd1+12];
	fma.rn.f32 	%f39, %f28, %f38, %f37;
	ld.global.f32 	%f40, [%rd1+16];
	fma.rn.f32 	%f41, %f29, %f40, %f39;
	ld.global.f32 	%f42, [%rd1+20];
	fma.rn.f32 	%f43, %f30, %f42, %f41;
	ld.global.f32 	%f44, [%rd1+24];
	fma.rn.f32 	%f45, %f31, %f44, %f43;
	ld.global.f32 	%f46, [%rd1+28];
	fma.rn.f32 	%f47, %f8, %f46, %f45;
	ld.global.f32 	%f48, [%rd1+32];
	mul.f32 	%f49, %f8, %f48;
	fma.rn.f32 	%f50, %f25, %f49, %f47;
	ld.global.f32 	%f51, [%rd1+36];
	mul.f32 	%f52, %f8, %f51;
	fma.rn.f32 	%f53, %f26, %f52, %f50;
	ld.global.f32 	%f54, [%rd1+40];
	mul.f32 	%f55, %f8, %f54;
	fma.rn.f32 	%f56, %f27, %f55, %f53;
	ld.global.f32 	%f57, [%rd1+44];
	mul.f32 	%f58, %f8, %f57;
	fma.rn.f32 	%f59, %f28, %f58, %f56;
	ld.global.f32 	%f60, [%rd1+48];
	mul.f32 	%f61, %f8, %f60;
	fma.rn.f32 	%f62, %f29, %f61, %f59;
	ld.global.f32 	%f63, [%rd1+52];
	mul.f32 	%f64, %f8, %f63;
	fma.rn.f32 	%f65, %f30, %f64, %f62;
	ld.global.f32 	%f66, [%rd1+56];
	fma.rn.f32 	%f67, %f132, %f66, %f65;
	ld.global.f32 	%f68, [%rd1+60];
	mul.f32 	%f69, %f132, %f68;
	fma.rn.f32 	%f70, %f25, %f69, %f67;
	ld.global.f32 	%f71, [%rd1+64];
	mul.f32 	%f72, %f132, %f71;
	fma.rn.f32 	%f73, %f26, %f72, %f70;
	ld.global.f32 	%f74, [%rd1+68];
	mul.f32 	%f75, %f132, %f74;
	fma.rn.f32 	%f76, %f27, %f75, %f73;
	ld.global.f32 	%f77, [%rd1+72];
	mul.f32 	%f78, %f132, %f77;
	fma.rn.f32 	%f79, %f28, %f78, %f76;
	ld.global.f32 	%f80, [%rd1+76];
	mul.f32 	%f81, %f132, %f80;
	fma.rn.f32 	%f82, %f29, %f81, %f79;
	ld.global.f32 	%f83, [%rd1+80];
	fma.rn.f32 	%f84, %f131, %f83, %f82;
	ld.global.f32 	%f85, [%rd1+84];
	mul.f32 	%f86, %f131, %f85;
	fma.rn.f32 	%f87, %f25, %f86, %f84;
	ld.global.f32 	%f88, [%rd1+88];
	mul.f32 	%f89, %f131, %f88;
	fma.rn.f32 	%f90, %f26, %f89, %f87;
	ld.global.f32 	%f91, [%rd1+92];
	mul.f32 	%f92, %f131, %f91;
	fma.rn.f32 	%f93, %f27, %f92, %f90;
	ld.global.f32 	%f94, [%rd1+96];
	mul.f32 	%f95, %f131, %f94;
	fma.rn.f32 	%f96, %f28, %f95, %f93;
	ld.global.f32 	%f97, [%rd1+100];
	fma.rn.f32 	%f98, %f130, %f97, %f96;
	ld.global.f32 	%f99, [%rd1+104];
	mul.f32 	%f100, %f130, %f99;
	fma.rn.f32 	%f101, %f25, %f100, %f98;
	ld.global.f32 	%f102, [%rd1+108];
	mul.f32 	%f103, %f130, %f102;
	fma.rn.f32 	%f104, %f26, %f103, %f101;
	ld.global.f32 	%f105, [%rd1+112];
	mul.f32 	%f106, %f130, %f105;
	fma.rn.f32 	%f107, %f27, %f106, %f104;
	ld.global.f32 	%f108, [%rd1+116];
	fma.rn.f32 	%f109, %f129, %f108, %f107;
	ld.global.f32 	%f110, [%rd1+120];
	mul.f32 	%f111, %f129, %f110;
	fma.rn.f32 	%f112, %f25, %f111, %f109;
	ld.global.f32 	%f113, [%rd1+124];
	mul.f32 	%f114, %f129, %f113;
	fma.rn.f32 	%f115, %f26, %f114, %f112;
	ld.global.f32 	%f116, [%rd1+128];
	fma.rn.f32 	%f117, %f128, %f116, %f115;
	ld.global.f32 	%f118, [%rd1+132];
	mul.f32 	%f119, %f128, %f118;
	fma.rn.f32 	%f120, %f25, %f119, %f117;
	ld.global.f32 	%f121, [%rd1+136];
	fma.rn.f32 	%f122, %f127, %f121, %f120;
	ld.global.f32 	%f123, [%rd1+140];
	fma.rn.f32 	%f124, %f126, %f123, %f122;
	abs.f32 	%f125, %f124;
	setp.lt.f32 	%p6, %f125, 0f3F800000;
	selp.u32 	%r29, 1, 0, %p6;
	add.s32 	%r35, %r35, %r29;
	add.s32 	%r34, %r34, 1;
	add.s32 	%r32, %r32, -1;
	add.s32 	%r31, %r31, 1;
	setp.ne.s32 	%p7, %r31, 0;
	add.s32 	%r30, %r30, 1;
	@%p7 bra 	$L__BB0_2;
$L__BB0_6:
	ld.param.u64 	%rd15, [integration_param_7];
	cvta.to.global.u64 	%rd12, %rd15;
	mul.wide.s32 	%rd13, %r1, 4;
	add.s64 	%rd14, %rd12, %rd13;
	st.global.u32 	[%rd14], %r35;
	ret;

}


// ===== COMPILED SASS (sm_100) =====

	.target	sm_100

	.elftype	@"ET_EXEC"


//--------------------- .note.nv.tkinfo           --------------------------
	.section	.note.nv.tkinfo,"",@"SHT_NOTE"
	.sectionflags	@"SHF_NOTE_NV_TKINFO"
	.tkinfo
        /*0018*/ 	.word	0x00000002
        /*0030*/ 	.string	""
        /*0030*/ 	.string	"ptxas"
        /*0030*/ 	.string	"Cuda compilation tools, release 13.0, V13.0.88"
        /*0030*/ 	.string	"Build cuda_13.0.r13.0/compiler.36424714_0"
        /*0030*/ 	.string	"-arch sm_100 -m 64 "



//--------------------- .note.nv.cuinfo           --------------------------
	.section	.note.nv.cuinfo,"",@"SHT_NOTE"
	.sectionflags	@"SHF_NOTE_NV_CUINFO"
        /*0018*/ 	.short	0x0002
        /*001a*/ 	.short	0x0064
        /*001c*/ 	.short	0x0082
	.zero		2


//--------------------- .nv.info                  --------------------------
	.section	.nv.info,"",@"SHT_CUDA_INFO"
	.align	4


	//----- nvinfo : EIATTR_REGCOUNT
	.align		4
        /*0000*/ 	.byte	0x04, 0x2f
        /*0002*/ 	.short	(.L_1 - .L_0)
	.align		4
.L_0:
        /*0004*/ 	.word	index@(integration)
        /*0008*/ 	.word	0x00000020


	//----- nvinfo : EIATTR_FRAME_SIZE
	.align		4
.L_1:
        /*000c*/ 	.byte	0x04, 0x11
        /*000e*/ 	.short	(.L_3 - .L_2)
	.align		4
.L_2:
        /*0010*/ 	.word	index@(integration)
        /*0014*/ 	.word	0x00000000


	//----- nvinfo : EIATTR_MIN_STACK_SIZE
	.align		4
.L_3:
        /*0018*/ 	.byte	0x04, 0x12
        /*001a*/ 	.short	(.L_5 - .L_4)
	.align		4
.L_4:
        /*001c*/ 	.word	index@(integration)
        /*0020*/ 	.word	0x00000000
.L_5:


//--------------------- .nv.compat                --------------------------
	.section	.nv.compat,"",@"SHT_CUDA_COMPAT_INFO"
	.align	4
        /*0000*/ 	.byte	0x02, 0x09, 0x00, 0x00, 0x02, 0x02, 0x01, 0x00, 0x02, 0x05, 0x05, 0x00, 0x03, 0x07, 0x01, 0x01
        /*0010*/ 	.byte	0x02, 0x03, 0x00, 0x00, 0x02, 0x06, 0x01, 0x00, 0x04, 0x0b, 0x08, 0x00, 0x01, 0x00, 0x00, 0x00
        /*0020*/ 	.byte	0x00, 0x00, 0x00, 0x00


//--------------------- .nv.info.integration      --------------------------
	.section	.nv.info.integration,"",@"SHT_CUDA_INFO"
	.sectionflags	@""
	.align	4


	//----- nvinfo : EIATTR_CUDA_API_VERSION
	.align		4
        /*0000*/ 	.byte	0x04, 0x37
        /*0002*/ 	.short	(.L_7 - .L_6)
.L_6:
        /*0004*/ 	.word	0x00000082


	//----- nvinfo : EIATTR_KPARAM_INFO
	.align		4
.L_7:
        /*0008*/ 	.byte	0x04, 0x17
        /*000a*/ 	.short	(.L_9 - .L_8)
.L_8:
        /*000c*/ 	.word	0x00000000
        /*0010*/ 	.short	0x0007
        /*0012*/ 	.short	0x0028
        /*0014*/ 	.byte	0x00, 0xf5, 0x21, 0x00


	//----- nvinfo : EIATTR_KPARAM_INFO
	.align		4
.L_9:
        /*0018*/ 	.byte	0x04, 0x17
        /*001a*/ 	.short	(.L_11 - .L_10)
.L_10:
        /*001c*/ 	.word	0x00000000
        /*0020*/ 	.short	0x0006
        /*0022*/ 	.short	0x0024
        /*0024*/ 	.byte	0x00, 0xf0, 0x11, 0x00


	//----- nvinfo : EIATTR_KPARAM_INFO
	.align		4
.L_11:
        /*0028*/ 	.byte	0x04, 0x17
        /*002a*/ 	.short	(.L_13 - .L_12)
.L_12:
        /*002c*/ 	.word	0x00000000
        /*0030*/ 	.short	0x0005
        /*0032*/ 	.short	0x0020
        /*0034*/ 	.byte	0x00, 0xf0, 0x11, 0x00


	//----- nvinfo : EIATTR_KPARAM_INFO
	.align		4
.L_13:
        /*0038*/ 	.byte	0x04, 0x17
        /*003a*/ 	.short	(.L_15 - .L_14)
.L_14:
        /*003c*/ 	.word	0x00000000
        /*0040*/ 	.short	0x0004
        /*0042*/ 	.short	0x001c
        /*0044*/ 	.byte	0x00, 0xf0, 0x11, 0x00


	//----- nvinfo : EIATTR_KPARAM_INFO
	.align		4
.L_15:
        /*0048*/ 	.byte	0x04, 0x17
        /*004a*/ 	.short	(.L_17 - .L_16)
.L_16:
        /*004c*/ 	.word	0x00000000
        /*0050*/ 	.short	0x0003
        /*0052*/ 	.short	0x0018
        /*0054*/ 	.byte	0x00, 0xf0, 0x11, 0x00


	//----- nvinfo : EIATTR_KPARAM_INFO
	.align		4
.L_17:
        /*0058*/ 	.byte	0x04, 0x17
        /*005a*/ 	.short	(.L_19 - .L_18)
.L_18:
        /*005c*/ 	.word	0x00000000
        /*0060*/ 	.short	0x0002
        /*0062*/ 	.short	0x0010
        /*0064*/ 	.byte	0x00, 0xf5, 0x21, 0x00


	//----- nvinfo : EIATTR_KPARAM_INFO
	.align		4
.L_19:
        /*0068*/ 	.byte	0x04, 0x17
        /*006a*/ 	.short	(.L_21 - .L_20)
.L_20:
        /*006c*/ 	.word	0x00000000
        /*0070*/ 	.short	0x0001
        /*0072*/ 	.short	0x0008
        /*0074*/ 	.byte	0x00, 0xf5, 0x21, 0x00


	//----- nvinfo : EIATTR_KPARAM_INFO
	.align		4
.L_21:
        /*0078*/ 	.byte	0x04, 0x17
        /*007a*/ 	.short	(.L_23 - .L_22)
.L_22:
        /*007c*/ 	.word	0x00000000
        /*0080*/ 	.short	0x0000
        /*0082*/ 	.short	0x0000
        /*0084*/ 	.byte	0x00, 0xf5, 0x21, 0x00


	//----- nvinfo : EIATTR_SPARSE_MMA_MASK
	.align		4
.L_23:
        /*0088*/ 	.byte	0x03, 0x50
        /*008a*/ 	.short	0x0000


	//----- nvinfo : EIATTR_MAXREG_COUNT
	.align		4
        /*008c*/ 	.byte	0x03, 0x1b
        /*008e*/ 	.short	0x00ff


	//----- nvinfo : EIATTR_MERCURY_ISA_VERSION
	.align		4
        /*0090*/ 	.byte	0x03, 0x5f
        /*0092*/ 	.short	0x0101


	//----- nvinfo : EIATTR_VRC_CTA_INIT_COUNT
	.align		4
        /*0094*/ 	.byte	0x02, 0x4a
	.zero		1
	.zero		1


	//----- nvinfo : EIATTR_EXIT_INSTR_OFFSETS
	.align		4
        /*0098*/ 	.byte	0x04, 0x1c
        /*009a*/ 	.short	(.L_25 - .L_24)


	//   ....[0]....
.L_24:
        /*009c*/ 	.word	0x00000c10


	//----- nvinfo : EIATTR_CRS_STACK_SIZE
	.align		4
.L_25:
        /*00a0*/ 	.byte	0x04, 0x1e
        /*00a2*/ 	.short	(.L_27 - .L_26)
.L_26:
        /*00a4*/ 	.word	0x00000000


	//----- nvinfo : EIATTR_CBANK_PARAM_SIZE
	.align		4
.L_27:
        /*00a8*/ 	.byte	0x03, 0x19
        /*00aa*/ 	.short	0x0030


	//----- nvinfo : EIATTR_PARAM_CBANK
	.align		4
        /*00ac*/ 	.byte	0x04, 0x0a
        /*00ae*/ 	.short	(.L_29 - .L_28)
	.align		4
.L_28:
        /*00b0*/ 	.word	index@(.nv.constant0.integration)
        /*00b4*/ 	.short	0x0380
        /*00b6*/ 	.short	0x0030


	//----- nvinfo : EIATTR_SW_WAR
	.align		4
.L_29:
        /*00b8*/ 	.byte	0x04, 0x36
        /*00ba*/ 	.short	(.L_31 - .L_30)
.L_30:
        /*00bc*/ 	.word	0x00000008
.L_31:


//--------------------- .nv.callgraph             --------------------------
	.section	.nv.callgraph,"",@"SHT_CUDA_CALLGRAPH"
	.align	4
	.sectionentsize	8
	.align		4
        /*0000*/ 	.word	0x00000000
	.align		4
        /*0004*/ 	.word	0xffffffff
	.align		4
        /*0008*/ 	.word	0x00000000
	.align		4
        /*000c*/ 	.word	0xfffffffe
	.align		4
        /*0010*/ 	.word	0x00000000
	.align		4
        /*0014*/ 	.word	0xfffffffd
	.align		4
        /*0018*/ 	.word	0x00000000
	.align		4
        /*001c*/ 	.word	0xfffffffc


//--------------------- .text.integration         --------------------------
	.section	.text.integration,"ax",@progbits
	.align	128
        .global         integration
        .type           integration,@function
        .size           integration,(.L_x_4 - integration)
        .other          integration,@"STO_CUDA_ENTRY STV_DEFAULT"
integration:
.text.integration:
[----:B------:R-:W-:Y:S08]  /*0000*/  LDC R1, c[0x0][0x37c] ;  /* 0x0000df00ff017b82 */ /* 0x000ff00000000800 */
[----:B------:R-:W0:Y:S01]  /*0010*/  LDC.64 R2, c[0x0][0x3a0] ;  /* 0x0000e800ff027b82 */ /* 0x000e220000000a00 */
[----:B------:R-:W1:Y:S01]  /*0020*/  S2R R0, SR_TID.X ;  /* 0x0000000000007919 */ /* 0x000e620000002100 */
[----:B------:R-:W2:Y:S01]  /*0030*/  LDCU.64 UR4, c[0x0][0x358] ;  /* 0x00006b00ff0477ac */ /* 0x000ea20008000a00 */
[----:B------:R-:W-:-:S05]  /*0040*/  HFMA2 R12, -RZ, RZ, 0, 0 ;  /* 0x00000000ff0c7431 */ /* 0x000fca00000001ff */
[----:B------:R-:W1:Y:S08]  /*0050*/  S2UR UR6, SR_CTAID.X ;  /* 0x00000000000679c3 */ /* 0x000e700000002500 */
[----:B------:R-:W1:Y:S01]  /*0060*/  LDC R5, c[0x0][0x360] ;  /* 0x0000d800ff057b82 */ /* 0x000e620000000800 */
[----:B0-----:R-:W-:Y:S01]  /*0070*/  ISETP.GE.AND P0, PT, R2, 0x1, PT ;  /* 0x000000010200780c */ /* 0x001fe20003f06270 */
[----:B-1----:R-:W-:-:S12]  /*0080*/  IMAD R0, R5, UR6, R0 ;  /* 0x0000000605007c24 */ /* 0x002fd8000f8e0200 */
[----:B--2---:R-:W-:Y:S05]  /*0090*/  @!P0 BRA `(.L_x_0) ;  /* 0x0000000800d08947 */ /* 0x004fea0003800000 */
[----:B------:R-:W0:Y:S01]  /*00a0*/  LDC.64 R8, c[0x0][0x398] ;  /* 0x0000e600ff087b82 */ /* 0x000e220000000a00 */
[----:B------:R-:W-:Y:S01]  /*00b0*/  IMAD R13, R0, R2, R3 ;  /* 0x00000002000d7224 */ /* 0x000fe200078e0203 */
[----:B------:R-:W-:Y:S01]  /*00c0*/  BSSY.RECONVERGENT B0, `(.L_x_0) ;  /* 0x00000b1000007945 */ /* 0x000fe20003800200 */
[----:B------:R-:W-:Y:S02]  /*00d0*/  IADD3 R20, PT, PT, -R2, RZ, RZ ;  /* 0x000000ff02147210 */ /* 0x000fe40007ffe1ff */
[----:B------:R-:W-:Y:S02]  /*00e0*/  MOV R12, RZ ;  /* 0x000000ff000c7202 */ /* 0x000fe40000000f00 */
[----:B------:R-:W-:Y:S02]  /*00f0*/  MOV R22, RZ ;  /* 0x000000ff00167202 */ /* 0x000fe40000000f00 */
[----:B0-----:R-:W-:Y:S01]  /*0100*/  IABS R21, R9 ;  /* 0x0000000900157213 */ /* 0x001fe20000000000 */
[----:B------:R-:W-:-:S03]  /*0110*/  IMAD R4, R9, R8, RZ ;  /* 0x0000000809047224 */ /* 0x000fc600078e02ff */
[----:B------:R-:W0:Y:S02]  /*0120*/  I2F.RP R5, R21 ;  /* 0x0000001500057306 */ /* 0x000e240000209400 */
[----:B------:R-:W-:-:S04]  /*0130*/  VIMNMX R4, PT, PT, R13, R4, !PT ;  /* 0x000000040d047248 */ /* 0x000fc80007fe0100 */
[----:B------:R-:W-:Y:S02]  /*0140*/  IADD3 R11, PT, PT, -R13, R4, RZ ;  /* 0x000000040d0b7210 */ /* 0x000fe40007ffe1ff */
[----:B0-----:R-:W0:Y:S02]  /*0150*/  MUFU.RCP R5, R5 ;  /* 0x0000000500057308 */ /* 0x001e240000001000 */
[----:B0-----:R-:W-:-:S06]  /*0160*/  IADD3 R7, PT, PT, R5, 0xffffffe, RZ ;  /* 0x0ffffffe05077810 */ /* 0x001fcc0007ffe0ff */
[----:B------:R-:W0:Y:S02]  /*0170*/  F2I.FTZ.U32.TRUNC.NTZ R7, R7 ;  /* 0x0000000700077305 */ /* 0x000e24000021f000 */
[----:B0-----:R-:W-:-:S05]  /*0180*/  IADD3 R6, PT, PT, RZ, -R7, RZ ;  /* 0x80000007ff067210 */ /* 0x001fca0007ffe0ff */
[----:B------:R-:W-:Y:S01]  /*0190*/  IMAD R3, R6, R21, RZ ;  /* 0x0000001506037224 */ /* 0x000fe200078e02ff */
[----:B------:R-:W-:-:S05]  /*01a0*/  MOV R6, RZ ;  /* 0x000000ff00067202 */ /* 0x000fca0000000f00 */
[----:B------:R-:W-:-:S07]  /*01b0*/  IMAD.HI.U32 R6, R7, R3, R6 ;  /* 0x0000000307067227 */ /* 0x000fce00078e0006 */
.L_x_2:
[----:B------:R-:W0:Y:S01]  /*01c0*/  LDC R8, c[0x0][0x39c] ;  /* 0x0000e700ff087b82 */ /* 0x000e220000000800 */
[----:B------:R-:W-:-:S05]  /*01d0*/  IABS R3, R13 ;  /* 0x0000000d00037213 */ /* 0x000fca0000000000 */
[----:B------:R-:W-:-:S05]  /*01e0*/  IMAD.HI.U32 R5, R6, R3, RZ ;  /* 0x0000000306057227 */ /* 0x000fca00078e00ff */
[----:B------:R-:W-:Y:S02]  /*01f0*/  IADD3 R4, PT, PT, -R5, RZ, RZ ;  /* 0x000000ff05047210 */ /* 0x000fe40007ffe1ff */
[-C--:B0-----:R-:W-:Y:S02]  /*0200*/  IABS R2, R8.reuse ;  /* 0x0000000800027213 */ /* 0x081fe40000000000 */
[----:B------:R-:W-:Y:S02]  /*0210*/  LOP3.LUT R7, R13, R8, RZ, 0x3c, !PT ;  /* 0x000000080d077212 */ /* 0x000fe400078e3cff */
[----:B------:R-:W-:Y:S02]  /*0220*/  MOV R6, R2 ;  /* 0x0000000200067202 */ /* 0x000fe40000000f00 */
[----:B------:R-:W-:Y:S02]  /*0230*/  ISETP.GE.AND P0, PT, R7, RZ, PT ;  /* 0x000000ff0700720c */ /* 0x000fe40003f06270 */
[----:B------:R-:W-:Y:S01]  /*0240*/  LOP3.LUT R23, RZ, R8, RZ, 0x33, !PT ;  /* 0x00000008ff177212 */ /* 0x000fe200078e33ff */
[----:B------:R-:W-:-:S02]  /*0250*/  IMAD R4, R6, R4, R3 ;  /* 0x0000000406047224 */ /* 0x000fc400078e0203 */
[----:B------:R-:W0:Y:S03]  /*0260*/  LDC.64 R2, c[0x0][0x388] ;  /* 0x0000e200ff027b82 */ /* 0x000e260000000a00 */
[----:B------:R-:W-:-:S13]  /*0270*/  ISETP.GT.U32.AND P2, PT, R21, R4, PT ;  /* 0x000000041500720c */ /* 0x000fda0003f44070 */
[----:B------:R-:W-:Y:S02]  /*0280*/  @!P2 IADD3 R4, PT, PT, R4, -R6, RZ ;  /* 0x800000060404a210 */ /* 0x000fe40007ffe0ff */
[----:B------:R-:W-:Y:S02]  /*0290*/  @!P2 IADD3 R5, PT, PT, R5, 0x1, RZ ;  /* 0x000000010505a810 */ /* 0x000fe40007ffe0ff */
[----:B------:R-:W-:-:S13]  /*02a0*/  ISETP.GE.U32.AND P1, PT, R4, R21, PT ;  /* 0x000000150400720c */ /* 0x000fda0003f26070 */
[----:B------:R-:W-:Y:S02]  /*02b0*/  @P1 IADD3 R5, PT, PT, R5, 0x1, RZ ;  /* 0x0000000105051810 */ /* 0x000fe40007ffe0ff */
[----:B------:R-:W-:Y:S02]  /*02c0*/  ISETP.NE.AND P1, PT, R8, RZ, PT ;  /* 0x000000ff0800720c */ /* 0x000fe40003f25270 */
[----:B------:R-:W-:Y:S02]  /*02d0*/  @!P0 IADD3 R5, PT, PT, -R5, RZ, RZ ;  /* 0x000000ff05058210 */ /* 0x000fe40007ffe1ff */
[----:B------:R-:W-:Y:S02]  /*02e0*/  ISETP.NE.AND P0, PT, R11, RZ, PT ;  /* 0x000000ff0b00720c */ /* 0x000fe40003f05270 */
[----:B------:R-:W-:-:S05]  /*02f0*/  SEL R5, R23, R5, !P1 ;  /* 0x0000000517057207 */ /* 0x000fca0004800000 */
[----:B0-----:R-:W-:-:S06]  /*0300*/  IMAD.WIDE R2, R5, 0x4, R2 ;  /* 0x0000000405027825 */ /* 0x001fcc00078e0202 */
[----:B------:R-:W-:Y:S05]  /*0310*/  @!P0 BRA `(.L_x_1) ;  /* 0x00000008002c8947 */ /* 0x000fea0003800000 */
[----:B------:R-:W0:Y:S01]  /*0320*/  I2F.RP R25, R6 ;  /* 0x0000000600197306 */ /* 0x000e220000209400 */
[----:B------:R-:W1:Y:S01]  /*0330*/  LDC.64 R8, c[0x0][0x390] ;  /* 0x0000e400ff087b82 */ /* 0x000e620000000a00 */
[----:B------:R-:W-:Y:S01]  /*0340*/  ISETP.GE.AND P2, PT, R13, RZ, PT ;  /* 0x000000ff0d00720c */ /* 0x000fe20003f46270 */
[----:B------:R2:W3:Y:S01]  /*0350*/  LDG.E R3, desc[UR4][R2.64] ;  /* 0x0000000402037981 */ /* 0x0004e2000c1e1900 */
[-C--:B------:R-:W-:Y:S02]  /*0360*/  MOV R21, R6.reuse ;  /* 0x0000000600157202 */ /* 0x080fe40000000f00 */
[----:B------:R-:W-:Y:S02]  /*0370*/  IADD3 R5, PT, PT, R4, -R6, RZ ;  /* 0x8000000604057210 */ /* 0x000fe40007ffe0ff */
[----:B------:R-:W-:-:S04]  /*0380*/  ISETP.GT.U32.AND P0, PT, R21, R4, PT ;  /* 0x000000041500720c */ /* 0x000fc80003f04070 */
[----:B------:R-:W-:Y:S02]  /*0390*/  SEL R24, R5, R4, !P0 ;  /* 0x0000000405187207 */ /* 0x000fe40004000000 */
[----:B------:R-:W4:Y:S01]  /*03a0*/  LDC.64 R4, c[0x0][0x380] ;  /* 0x0000e000ff047b82 */ /* 0x000f220000000a00 */
[----:B0-----:R-:W0:Y:S01]  /*03b0*/  MUFU.RCP R25, R25 ;  /* 0x0000001900197308 */ /* 0x001e220000001000 */
[----:B------:R-:W-:-:S04]  /*03c0*/  @!P2 IADD3 R24, PT, PT, -R24, RZ, RZ ;  /* 0x000000ff1818a210 */ /* 0x000fc80007ffe1ff */
[----:B------:R-:W-:-:S05]  /*03d0*/  SEL R23, R23, R24, !P1 ;  /* 0x0000001817177207 */ /* 0x000fca0004800000 */
[----:B-1----:R-:W-:-:S06]  /*03e0*/  IMAD.WIDE R8, R23, 0x4, R8 ;  /* 0x0000000417087825 */ /* 0x002fcc00078e0208 */
[----:B------:R-:W5:Y:S01]  /*03f0*/  LDG.E R8, desc[UR4][R8.64] ;  /* 0x0000000408087981 */ /* 0x000f62000c1e1900 */
[----:B0-----:R-:W-:-:S06]  /*0400*/  IADD3 R7, PT, PT, R25, 0xffffffe, RZ ;  /* 0x0ffffffe19077810 */ /* 0x001fcc0007ffe0ff */
[----:B------:R-:W0:Y:S01]  /*0410*/  F2I.FTZ.U32.TRUNC.NTZ R7, R7 ;  /* 0x0000000700077305 */ /* 0x000e22000021f000 */
[----:B----4-:R-:W4:Y:S04]  /*0420*/  LDG.E R24, desc[UR4][R4.64+0x4] ;  /* 0x0000040404187981 */ /* 0x010f28000c1e1900 */
[----:B------:R-:W2:Y:S04]  /*0430*/  LDG.E R25, desc[UR4][R4.64] ;  /* 0x0000000404197981 */ /* 0x000ea8000c1e1900 */
[----:B------:R-:W3:Y:S04]  /*0440*/  LDG.E R26, desc[UR4][R4.64+0x8] ;  /* 0x00000804041a7981 */ /* 0x000ee8000c1e1900 */
[----:B------:R-:W3:Y:S01]  /*0450*/  LDG.E R2, desc[UR4][R4.64+0x18] ;  /* 0x0000180404027981 */ /* 0x000ee2000c1e1900 */
[----:B0-----:R-:W-:-:S05]  /*0460*/  IADD3 R27, PT, PT, RZ, -R7, RZ ;  /* 0x80000007ff1b7210 */ /* 0x001fca0007ffe0ff */
[----:B------:R-:W-:Y:S02]  /*0470*/  IMAD R27, R27, R6, RZ ;  /* 0x000000061b1b7224 */ /* 0x000fe400078e02ff */
[----:B------:R-:W-:-:S05]  /*0480*/  HFMA2 R6, -RZ, RZ, 0, 0 ;  /* 0x00000000ff067431 */ /* 0x000fca00000001ff */
[----:B------:R-:W-:Y:S02]  /*0490*/  IMAD.HI.U32 R6, R7, R27, R6 ;  /* 0x0000001b07067227 */ /* 0x000fe400078e0006 */
[----:B------:R-:W3:Y:S01]  /*04a0*/  LDG.E R7, desc[UR4][R4.64+0xc] ;  /* 0x00000c0404077981 */ /* 0x000ee2000c1e1900 */
[----:B------:R-:W-:Y:S01]  /*04b0*/  ISETP.NE.AND P0, PT, R23, RZ, PT ;  /* 0x000000ff1700720c */ /* 0x000fe20003f05270 */
[----:B-----5:R-:W-:-:S04]  /*04c0*/  FMUL R9, R8, R8 ;  /* 0x0000000808097220 */ /* 0x020fc80000400000 */
[----:B------:R-:W-:-:S04]  /*04d0*/  FMUL R27, R8, R9 ;  /* 0x00000009081b7220 */ /* 0x000fc80000400000 */
[----:B----4-:R-:W-:Y:S01]  /*04e0*/  FMUL R24, R27, R24 ;  /* 0x000000181b187220 */ /* 0x010fe20000400000 */
[----:B------:R-:W-:-:S03]  /*04f0*/  FMUL R23, R9, R9 ;  /* 0x0000000909177220 */ /* 0x000fc60000400000 */
[----:B--2---:R-:W-:-:S04]  /*0500*/  FFMA R24, R9, R25, R24 ;  /* 0x0000001909187223 */ /* 0x004fc80000000018 */
[----:B---3--:R-:W-:Y:S01]  /*0510*/  FFMA R25, R23, R26, R24 ;  /* 0x0000001a17197223 */ /* 0x008fe20000000018 */
[----:B------:R-:W-:Y:S01]  /*0520*/  FMUL R24, R8, R23 ;  /* 0x0000001708187220 */ /* 0x000fe20000400000 */
[----:B------:R-:W2:Y:S03]  /*0530*/  LDG.E R26, desc[UR4][R4.64+0x10] ;  /* 0x00001004041a7981 */ /* 0x000ea6000c1e1900 */
[----:B------:R-:W-:Y:S02]  /*0540*/  FFMA R28, R24, R7, R25 ;  /* 0x00000007181c7223 */ /* 0x000fe40000000019 */
[----:B------:R-:W3:Y:S01]  /*0550*/  LDG.E R25, desc[UR4][R4.64+0x14] ;  /* 0x0000140404197981 */ /* 0x000ee2000c1e1900 */
[----:B------:R-:W-:-:S04]  /*0560*/  FMUL R7, R9, R23 ;  /* 0x0000001709077220 */ /* 0x000fc80000400000 */
[----:B------:R-:W-:Y:S01]  /*0570*/  FMUL R8, R8, R7 ;  /* 0x0000000708087220 */ /* 0x000fe20000400000 */
[----:B--2---:R-:W-:Y:S02]  /*0580*/  FFMA R29, R7, R26, R28 ;  /* 0x0000001a071d7223 */ /* 0x004fe4000000001c */
[----:B------:R-:W2:Y:S02]  /*0590*/  LDG.E R28, desc[UR4][R4.64+0x28] ;  /* 0x00002804041c7981 */ /* 0x000ea4000c1e1900 */
[----:B---3--:R-:W-:Y:S01]  /*05a0*/  FFMA R26, R8, R25, R29 ;  /* 0x00000019081a7223 */ /* 0x008fe2000000001d */
[----:B------:R-:W-:Y:S01]  /*05b0*/  FMUL R25, R23, R23 ;  /* 0x0000001717197220 */ /* 0x000fe20000400000 */
[----:B------:R-:W3:Y:S03]  /*05c0*/  LDG.E R29, desc[UR4][R4.64+0x24] ;  /* 0x00002404041d7981 */ /* 0x000ee6000c1e1900 */
[----:B------:R-:W-:-:S02]  /*05d0*/  FFMA R2, R25, R2, R26 ;  /* 0x0000000219027223 */ /* 0x000fc4000000001a */
[----:B------:R-:W4:Y:S04]  /*05e0*/  LDG.E R25, desc[UR4][R4.64+0x1c] ;  /* 0x00001c0404197981 */ /* 0x000f28000c1e1900 */
[----:B------:R-:W5:Y:S01]  /*05f0*/  LDG.E R26, desc[UR4][R4.64+0x20] ;  /* 0x00002004041a7981 */ /* 0x000f62000c1e1900 */
[C---:B----4-:R-:W-:Y:S01]  /*0600*/  FFMA R2, R3.reuse, R25, R2 ;  /* 0x0000001903027223 */ /* 0x050fe20000000002 */
[----:B-----5:R-:W-:Y:S02]  /*0610*/  FMUL R25, R3, R26 ;  /* 0x0000001a03197220 */ /* 0x020fe40000400000 */
[----:B------:R-:W4:Y:S02]  /*0620*/  LDG.E R26, desc[UR4][R4.64+0x2c] ;  /* 0x00002c04041a7981 */ /* 0x000f24000c1e1900 */
[----:B------:R-:W-:-:S02]  /*0630*/  FFMA R25, R9, R25, R2 ;  /* 0x0000001909197223 */ /* 0x000fc40000000002 */
[----:B------:R-:W5:Y:S01]  /*0640*/  LDG.E R2, desc[UR4][R4.64+0x30] ;  /* 0x0000300404027981 */ /* 0x000f62000c1e1900 */
[C---:B---3--:R-:W-:Y:S01]  /*0650*/  FMUL R29, R3.reuse, R29 ;  /* 0x0000001d031d7220 */ /* 0x048fe20000400000 */
[----:B--2---:R-:W-:-:S03]  /*0660*/  FMUL R28, R3, R28 ;  /* 0x0000001c031c7220 */ /* 0x004fc60000400000 */
[----:B------:R-:W-:Y:S02]  /*0670*/  FFMA R25, R27, R29, R25 ;  /* 0x0000001d1b197223 */ /* 0x000fe40000000019 */
[----:B------:R-:W2:Y:S02]  /*0680*/  LDG.E R29, desc[UR4][R4.64+0x3c] ;  /* 0x00003c04041d7981 */ /* 0x000ea4000c1e1900 */
[----:B------:R-:W-:Y:S02]  /*0690*/  FFMA R25, R23, R28, R25 ;  /* 0x0000001c17197223 */ /* 0x000fe40000000019 */
[----:B------:R-:W3:Y:S01]  /*06a0*/  LDG.E R28, desc[UR4][R4.64+0x34] ;  /* 0x00003404041c7981 */ /* 0x000ee2000c1e1900 */
[----:B------:R-:W-:Y:S01]  /*06b0*/  ISETP.NE.AND P0, PT, R22, RZ, P0 ;  /* 0x000000ff1600720c */ /* 0x000fe20000705270 */
[C---:B----4-:R-:W-:Y:S01]  /*06c0*/  FMUL R26, R3.reuse, R26 ;  /* 0x0000001a031a7220 */ /* 0x050fe20000400000 */
[----:B-----5:R-:W-:-:S03]  /*06d0*/  FMUL R2, R3, R2 ;  /* 0x0000000203027220 */ /* 0x020fc60000400000 */
[----:B------:R-:W-:Y:S02]  /*06e0*/  FFMA R26, R24, R26, R25 ;  /* 0x0000001a181a7223 */ /* 0x000fe40000000019 */
[----:B------:R-:W4:Y:S02]  /*06f0*/  LDG.E R25, desc[UR4][R4.64+0x40] ;  /* 0x0000400404197981 */ /* 0x000f24000c1e1900 */
[----:B------:R-:W-:Y:S02]  /*0700*/  FFMA R26, R7, R2, R26 ;  /* 0x00000002071a7223 */ /* 0x000fe4000000001a */
[----:B------:R-:W5:Y:S02]  /*0710*/  LDG.E R2, desc[UR4][R4.64+0x38] ;  /* 0x0000380404027981 */ /* 0x000f64000c1e1900 */
[----:B------:R-:W-:-:S04]  /*0720*/  @!P0 FMUL R14, R3, R3 ;  /* 0x00000003030e8220 */ /* 0x000fc80000400000 */
[----:B------:R-:W-:-:S04]  /*0730*/  @!P0 FMUL R15, R14, R14 ;  /* 0x0000000e0e0f8220 */ /* 0x000fc80000400000 */
[CC--:B------:R-:W-:Y:S01]  /*0740*/  @!P0 FMUL R16, R14.reuse, R15.reuse ;  /* 0x0000000f0e108220 */ /* 0x0c0fe20000400000 */
[C---:B------:R-:W-:Y:S01]  /*0750*/  @!P0 FMUL R17, R3.reuse, R14 ;  /* 0x0000000e03118220 */ /* 0x040fe20000400000 */
[C---:B------:R-:W-:Y:S02]  /*0760*/  @!P0 FMUL R18, R3.reuse, R15 ;  /* 0x0000000f03128220 */ /* 0x040fe40000400000 */
[C---:B------:R-:W-:Y:S01]  /*0770*/  @!P0 FMUL R19, R3.reuse, R16 ;  /* 0x0000001003138220 */ /* 0x040fe20000400000 */
[----:B---3--:R-:W-:Y:S01]  /*0780*/  FMUL R3, R3, R28 ;  /* 0x0000001c03037220 */ /* 0x008fe20000400000 */
[----:B--2---:R-:W-:Y:S01]  /*0790*/  FMUL R29, R14, R29 ;  /* 0x0000001d0e1d7220 */ /* 0x004fe20000400000 */
[----:B------:R-:W2:Y:S02]  /*07a0*/  LDG.E R28, desc[UR4][R4.64+0x58] ;  /* 0x00005804041c7981 */ /* 0x000ea4000c1e1900 */
[----:B------:R-:W-:Y:S01]  /*07b0*/  FFMA R3, R8, R3, R26 ;  /* 0x0000000308037223 */ /* 0x000fe2000000001a */
[----:B----4-:R-:W-:-:S02]  /*07c0*/  FMUL R8, R14, R25 ;  /* 0x000000190e087220 */ /* 0x010fc40000400000 */
[----:B------:R-:W3:Y:S01]  /*07d0*/  LDG.E R25, desc[UR4][R4.64+0x48] ;  /* 0x0000480404197981 */ /* 0x000ee2000c1e1900 */
[----:B-----5:R-:W-:-:S03]  /*07e0*/  FFMA R2, R14, R2, R3 ;  /* 0x000000020e027223 */ /* 0x020fc60000000003 */
[----:B------:R-:W4:Y:S01]  /*07f0*/  LDG.E R3, desc[UR4][R4.64+0x44] ;  /* 0x0000440404037981 */ /* 0x000f22000c1e1900 */
[----:B------:R-:W-:-:S03]  /*0800*/  FFMA R2, R9, R29, R2 ;  /* 0x0000001d09027223 */ /* 0x000fc60000000002 */
[----:B------:R-:W5:Y:S01]  /*0810*/  LDG.E R29, desc[UR4][R4.64+0x4c] ;  /* 0x00004c04041d7981 */ /* 0x000f62000c1e1900 */
[----:B------:R-:W-:-:S03]  /*0820*/  FFMA R8, R27, R8, R2 ;  /* 0x000000081b087223 */ /* 0x000fc60000000002 */
[----:B------:R-:W2:Y:S01]  /*0830*/  LDG.E R2, desc[UR4][R4.64+0x50] ;  /* 0x0000500404027981 */ /* 0x000ea2000c1e1900 */
[C---:B---3--:R-:W-:Y:S01]  /*0840*/  FMUL R25, R14.reuse, R25 ;  /* 0x000000190e197220 */ /* 0x048fe20000400000 */
[----:B----4-:R-:W-:-:S04]  /*0850*/  FMUL R3, R14, R3 ;  /* 0x000000030e037220 */ /* 0x010fc80000400000 */
[----:B------:R-:W-:Y:S02]  /*0860*/  FFMA R3, R23, R3, R8 ;  /* 0x0000000317037223 */ /* 0x000fe40000000008 */
[----:B------:R-:W3:Y:S01]  /*0870*/  LDG.E R8, desc[UR4][R4.64+0x54] ;  /* 0x0000540404087981 */ /* 0x000ee2000c1e1900 */
[----:B-----5:R-:W-:Y:S01]  /*0880*/  FMUL R29, R14, R29 ;  /* 0x0000001d0e1d7220 */ /* 0x020fe20000400000 */
[----:B------:R-:W-:Y:S01]  /*0890*/  FFMA R26, R24, R25, R3 ;  /* 0x00000019181a7223 */ /* 0x000fe20000000003 */
[----:B--2---:R-:W-:Y:S01]  /*08a0*/  FMUL R28, R17, R28 ;  /* 0x0000001c111c7220 */ /* 0x004fe20000400000 */
[----:B------:R-:W2:Y:S02]  /*08b0*/  LDG.E R25, desc[UR4][R4.64+0x7c] ;  /* 0x00007c0404197981 */ /* 0x000ea4000c1e1900 */
[----:B------:R-:W-:Y:S02]  /*08c0*/  FFMA R29, R7, R29, R26 ;  /* 0x0000001d071d7223 */ /* 0x000fe4000000001a */
[----:B------:R-:W4:Y:S02]  /*08d0*/  LDG.E R26, desc[UR4][R4.64+0x5c] ;  /* 0x00005c04041a7981 */ /* 0x000f24000c1e1900 */
[----:B------:R-:W-:-:S02]  /*08e0*/  FFMA R29, R17, R2, R29 ;  /* 0x00000002111d7223 */ /* 0x000fc4000000001d */
[----:B------:R-:W5:Y:S04]  /*08f0*/  LDG.E R2, desc[UR4][R4.64+0x60] ;  /* 0x0000600404027981 */ /* 0x000f68000c1e1900 */
[----:B------:R-:W2:Y:S01]  /*0900*/  LDG.E R7, desc[UR4][R4.64+0x78] ;  /* 0x0000780404077981 */ /* 0x000ea2000c1e1900 */
[----:B---3--:R-:W-:-:S04]  /*0910*/  FMUL R8, R17, R8 ;  /* 0x0000000811087220 */ /* 0x008fc80000400000 */
[----:B------:R-:W-:Y:S02]  /*0920*/  FFMA R8, R9, R8, R29 ;  /* 0x0000000809087223 */ /* 0x000fe4000000001d */
[----:B------:R-:W3:Y:S02]  /*0930*/  LDG.E R29, desc[UR4][R4.64+0x80] ;  /* 0x00008004041d7981 */ /* 0x000ee4000c1e1900 */
[----:B------:R-:W-:Y:S01]  /*0940*/  FFMA R28, R27, R28, R8 ;  /* 0x0000001c1b1c7223 */ /* 0x000fe20000000008 */
[C---:B----4-:R-:W-:Y:S01]  /*0950*/  FMUL R3, R17.reuse, R26 ;  /* 0x0000001a11037220 */ /* 0x050fe20000400000 */
[----:B------:R-:W4:Y:S01]  /*0960*/  LDG.E R8, desc[UR4][R4.64+0x64] ;  /* 0x0000640404087981 */ /* 0x000f22000c1e1900 */
[----:B-----5:R-:W-:-:S03]  /*0970*/  FMUL R2, R17, R2 ;  /* 0x0000000211027220 */ /* 0x020fc60000400000 */
[----:B------:R-:W5:Y:S01]  /*0980*/  LDG.E R26, desc[UR4][R4.64+0x68] ;  /* 0x00006804041a7981 */ /* 0x000f62000c1e1900 */
[----:B------:R-:W-:-:S03]  /*0990*/  FFMA R3, R23, R3, R28 ;  /* 0x0000000317037223 */ /* 0x000fc6000000001c */
[----:B------:R-:W2:Y:S01]  /*09a0*/  LDG.E R28, desc[UR4][R4.64+0x6c] ;  /* 0x00006c04041c7981 */ /* 0x000ea2000c1e1900 */
[----:B------:R-:W-:-:S03]  /*09b0*/  FFMA R24, R24, R2, R3 ;  /* 0x0000000218187223 */ /* 0x000fc60000000003 */
[----:B------:R-:W3:Y:S04]  /*09c0*/  LDG.E R2, desc[UR4][R4.64+0x70] ;  /* 0x0000700404027981 */ /* 0x000ee8000c1e1900 */
[----:B------:R-:W3:Y:S01]  /*09d0*/  LDG.E R3, desc[UR4][R4.64+0x74] ;  /* 0x0000740404037981 */ /* 0x000ee2000c1e1900 */
[C---:B----4-:R-:W-:Y:S01]  /*09e0*/  FFMA R8, R15.reuse, R8, R24 ;  /* 0x000000080f087223 */ /* 0x050fe20000000018 */
[----:B-----5:R-:W-:-:S04]  /*09f0*/  FMUL R26, R15, R26 ;  /* 0x0000001a0f1a7220 */ /* 0x020fc80000400000 */
[----:B------:R-:W-:Y:S01]  /*0a00*/  FFMA R8, R9, R26, R8 ;  /* 0x0000001a09087223 */ /* 0x000fe20000000008 */
[C---:B--2---:R-:W-:Y:S01]  /*0a10*/  FMUL R28, R15.reuse, R28 ;  /* 0x0000001c0f1c7220 */ /* 0x044fe20000400000 */
[----:B---3--:R-:W-:-:S03]  /*0a20*/  FMUL R2, R15, R2 ;  /* 0x000000020f027220 */ /* 0x008fc60000400000 */
[----:B------:R-:W-:-:S04]  /*0a30*/  FFMA R8, R27, R28, R8 ;  /* 0x0000001c1b087223 */ /* 0x000fc80000000008 */
[----:B------:R-:W-:Y:S02]  /*0a40*/  FFMA R24, R23, R2, R8 ;  /* 0x0000000217187223 */ /* 0x000fe40000000008 */
[----:B------:R-:W2:Y:S04]  /*0a50*/  LDG.E R23, desc[UR4][R4.64+0x84] ;  /* 0x0000840404177981 */ /* 0x000ea8000c1e1900 */
[----:B------:R-:W3:Y:S04]  /*0a60*/  LDG.E R2, desc[UR4][R4.64+0x88] ;  /* 0x0000880404027981 */ /* 0x000ee8000c1e1900 */
[----:B------:R-:W4:Y:S01]  /*0a70*/  LDG.E R8, desc[UR4][R4.64+0x8c] ;  /* 0x00008c0404087981 */ /* 0x000f22000c1e1900 */
[C---:B------:R-:W-:Y:S01]  /*0a80*/  FFMA R24, R18.reuse, R3, R24 ;  /* 0x0000000312187223 */ /* 0x040fe20000000018 */
[C---:B------:R-:W-:Y:S01]  /*0a90*/  FMUL R7, R18.reuse, R7 ;  /* 0x0000000712077220 */ /* 0x040fe20000400000 */
[----:B------:R-:W-:-:S03]  /*0aa0*/  FMUL R25, R18, R25 ;  /* 0x0000001912197220 */ /* 0x000fc60000400000 */
[----:B------:R-:W-:-:S04]  /*0ab0*/  FFMA R24, R9, R7, R24 ;  /* 0x0000000709187223 */ /* 0x000fc80000000018 */
[----:B------:R-:W-:-:S04]  /*0ac0*/  FFMA R25, R27, R25, R24 ;  /* 0x000000191b197223 */ /* 0x000fc80000000018 */
[----:B------:R-:W-:Y:S01]  /*0ad0*/  FFMA R24, R16, R29, R25 ;  /* 0x0000001d10187223 */ /* 0x000fe20000000019 */
[----:B------:R-:W-:Y:S01]  /*0ae0*/  @!P0 FMUL R10, R15, R15 ;  /* 0x0000000f0f0a8220 */ /* 0x000fe20000400000 */
[----:B------:R-:W-:-:S04]  /*0af0*/  IADD3 R20, PT, PT, R20, 0x1, RZ ;  /* 0x0000000114147810 */ /* 0x000fc80007ffe0ff */
[----:B------:R-:W-:Y:S02]  /*0b00*/  ISETP.NE.AND P1, PT, R20, RZ, PT ;  /* 0x000000ff1400720c */ /* 0x000fe40003f25270 */
[----:B------:R-:W-:Y:S02]  /*0b10*/  IADD3 R11, PT, PT, R11, -0x1, RZ ;  /* 0xffffffff0b0b7810 */ /* 0x000fe40007ffe0ff */
[----:B------:R-:W-:Y:S02]  /*0b20*/  IADD3 R13, PT, PT, R13, 0x1, RZ ;  /* 0x000000010d0d7810 */ /* 0x000fe40007ffe0ff */
[----:B------:R-:W-:Y:S01]  /*0b30*/  IADD3 R22, PT, PT, R22, 0x1, RZ ;  /* 0x0000000116167810 */ /* 0x000fe20007ffe0ff */
[----:B--2---:R-:W-:-:S04]  /*0b40*/  FMUL R23, R16, R23 ;  /* 0x0000001710177220 */ /* 0x004fc80000400000 */
[----:B------:R-:W-:-:S04]  /*0b50*/  FFMA R24, R9, R23, R24 ;  /* 0x0000001709187223 */ /* 0x000fc80000000018 */
[----:B---3--:R-:W-:-:S04]  /*0b60*/  FFMA R3, R19, R2, R24 ;  /* 0x0000000213037223 */ /* 0x008fc80000000018 */
[----:B----4-:R-:W-:-:S05]  /*0b70*/  FFMA R3, R10, R8, R3 ;  /* 0x000000080a037223 */ /* 0x010fca0000000003 */
[----:B------:R-:W-:Y:S02]  /*0b80*/  FSETP.GEU.AND P0, PT, |R3|, 1, PT ;  /* 0x3f8000000300780b */ /* 0x000fe40003f0e200 */
[----:B------:R-:W-:-:S11]  /*0b90*/  IADD3 R2, PT, PT, R12, 0x1, RZ ;  /* 0x000000010c027810 */ /* 0x000fd60007ffe0ff */
[----:B------:R-:W-:-:S04]  /*0ba0*/  @P0 IADD3 R2, PT, PT, R12, RZ, RZ ;  /* 0x000000ff0c020210 */ /* 0x000fc80007ffe0ff */
[----:B------:R-:W-:Y:S01]  /*0bb0*/  MOV R12, R2 ;  /* 0x00000002000c7202 */ /* 0x000fe20000000f00 */
[----:B------:R-:W-:Y:S06]  /*0bc0*/  @P1 BRA `(.L_x_2) ;  /* 0xfffffff4007c1947 */ /* 0x000fec000383ffff */
.L_x_1:
[----:B------:R-:W-:Y:S05]  /*0bd0*/  BSYNC.RECONVERGENT B0 ;  /* 0x0000000000007941 */ /* 0x000fea0003800200 */
.L_x_0:
[----:B------:R-:W0:Y:S02]  /*0be0*/  LDC.64 R2, c[0x0][0x3a8] ;  /* 0x0000ea00ff027b82 */ /* 0x000e240000000a00 */
[----:B0-----:R-:W-:-:S05]  /*0bf0*/  IMAD.WIDE R2, R0, 0x4, R2 ;  /* 0x0000000400027825 */ /* 0x001fca00078e0202 */
[----:B------:R-:W-:Y:S01]  /*0c00*/  STG.E desc[UR4][R2.64], R12 ;  /* 0x0000000c02007986 */ /* 0x000fe2000c101904 */
[----:B------:R-:W-:Y:S05]  /*0c10*/  EXIT ;  /* 0x000000000000794d */ /* 0x000fea0003800000 */
.L_x_3:
[----:B------:R-:W-:-:S00]  /*0c20*/  BRA `(.L_x_3) ;  /* 0xfffffffc00fc7947 */ /* 0x000fc0000383ffff */
[----:B------:R-:W-:-:S00]  /*0c30*/  NOP ;  /* 0x0000000000007918 */ /* 0x000fc00000000000 */
        /* <DEDUP_REMOVED lines=12> */
.L_x_4:


//--------------------- .nv.shared.reserved.0     --------------------------
	.section	.nv.shared.reserved.0,"aw",@nobits
	.weak		__nv_reservedSMEM_offset_0_alias
	.size		__nv_reservedSMEM_offset_0_alias, 0, 64
	.other		__nv_reservedSMEM_offset_0_alias,@"STO_CUDA_RESERVED_SHARED STV_DEFAULT"
__nv_reservedSMEM_offset_0_alias:
	.zero		0
	.zero		64


//--------------------- .nv.constant0.integration --------------------------
	.section	.nv.constant0.integration,"a",@progbits
	.sectionflags	@""
	.align	4
.nv.constant0.integration:
	.zero		944


//--------------------- SYMBOLS --------------------------

	.type		.nv.reservedSmem.offset0,@object
	.size		.nv.reservedSmem.offset0,0x4
